//
// Generated by NVIDIA NVVM Compiler
//
// Compiler Build ID: CL-36424714
// Cuda compilation tools, release 13.0, V13.0.88
// Based on NVVM 20.0.0
//

.version 9.0
.target sm_100
.address_size 64

	// .globl	_Z16intention_on_gpuPcx
.global .attribute(.managed) .align 8 .u64 iterations;

.visible .entry _Z16intention_on_gpuPcx(
	.param .u64 .ptr .align 1 _Z16intention_on_gpuPcx_param_0,
	.param .u64 _Z16intention_on_gpuPcx_param_1
)
{
	.reg .b64 	%rd<2>;

	atom.global.add.u64 	%rd1, [iterations], 1;
	ret;

}


// ===== COMPILED SASS (sm_100) =====

	.target	sm_100

	.elftype	@"ET_EXEC"


//--------------------- .note.nv.tkinfo           --------------------------
	.section	.note.nv.tkinfo,"",@"SHT_NOTE"
	.sectionflags	@"SHF_NOTE_NV_TKINFO"
	.tkinfo
        /*0018*/ 	.word	0x00000002
        /*0030*/ 	.string	""
        /*0030*/ 	.string	"ptxas"
        /*0030*/ 	.string	"Cuda compilation tools, release 13.0, V13.0.88"
        /*0030*/ 	.string	"Build cuda_13.0.r13.0/compiler.36424714_0"
        /*0030*/ 	.string	"-arch sm_100 -m 64 "



//--------------------- .note.nv.cuinfo           --------------------------
	.section	.note.nv.cuinfo,"",@"SHT_NOTE"
	.sectionflags	@"SHF_NOTE_NV_CUINFO"
        /*0018*/ 	.short	0x0002
        /*001a*/ 	.short	0x0064
        /*001c*/ 	.short	0x0082
	.zero		2


//--------------------- .nv.info                  --------------------------
	.section	.nv.info,"",@"SHT_CUDA_INFO"
	.align	4


	//----- nvinfo : EIATTR_REGCOUNT
	.align		4
        /*0000*/ 	.byte	0x04, 0x2f
        /*0002*/ 	.short	(.L_2 - .L_1)
	.align		4
.L_1:
        /*0004*/ 	.word	index@(_Z16intention_on_gpuPcx)
        /*0008*/ 	.word	0x00000008


	//----- nvinfo : EIATTR_FRAME_SIZE
	.align		4
.L_2:
        /*000c*/ 	.byte	0x04, 0x11
        /*000e*/ 	.short	(.L_4 - .L_3)
	.align		4
.L_3:
        /*0010*/ 	.word	index@(_Z16intention_on_gpuPcx)
        /*0014*/ 	.word	0x00000000


	//----- nvinfo : EIATTR_MIN_STACK_SIZE
	.align		4
.L_4:
        /*0018*/ 	.byte	0x04, 0x12
        /*001a*/ 	.short	(.L_6 - .L_5)
	.align		4
.L_5:
        /*001c*/ 	.word	index@(_Z16intention_on_gpuPcx)
        /*0020*/ 	.word	0x00000000
.L_6:


//--------------------- .nv.compat                --------------------------
	.section	.nv.compat,"",@"SHT_CUDA_COMPAT_INFO"
	.align	4
        /*0000*/ 	.byte	0x02, 0x09, 0x00, 0x00, 0x02, 0x02, 0x01, 0x00, 0x02, 0x05, 0x05, 0x00, 0x03, 0x07, 0x01, 0x01
        /*0010*/ 	.byte	0x02, 0x03, 0x00, 0x00, 0x02, 0x06, 0x01, 0x00, 0x04, 0x0b, 0x08, 0x00, 0x09, 0x00, 0x00, 0x00
        /*0020*/ 	.byte	0x00, 0x00, 0x00, 0x00


//--------------------- .nv.info._Z16intention_on_gpuPcx --------------------------
	.section	.nv.info._Z16intention_on_gpuPcx,"",@"SHT_CUDA_INFO"
	.sectionflags	@""
	.align	4


	//----- nvinfo : EIATTR_CUDA_API_VERSION
	.align		4
        /*0000*/ 	.byte	0x04, 0x37
        /*0002*/ 	.short	(.L_8 - .L_7)
.L_7:
        /*0004*/ 	.word	0x00000082


	//----- nvinfo : EIATTR_KPARAM_INFO
	.align		4
.L_8:
        /*0008*/ 	.byte	0x04, 0x17
        /*000a*/ 	.short	(.L_10 - .L_9)
.L_9:
        /*000c*/ 	.word	0x00000000
        /*0010*/ 	.short	0x0001
        /*0012*/ 	.short	0x0008
        /*0014*/ 	.byte	0x00, 0xf0, 0x21, 0x00


	//----- nvinfo : EIATTR_KPARAM_INFO
	.align		4
.L_10:
        /*0018*/ 	.byte	0x04, 0x17
        /*001a*/ 	.short	(.L_12 - .L_11)
.L_11:
        /*001c*/ 	.word	0x00000000
        /*0020*/ 	.short	0x0000
        /*0022*/ 	.short	0x0000
        /*0024*/ 	.byte	0x00, 0xf5, 0x21, 0x00


	//----- nvinfo : EIATTR_SPARSE_MMA_MASK
	.align		4
.L_12:
        /*0028*/ 	.byte	0x03, 0x50
        /*002a*/ 	.short	0x0000


	//----- nvinfo : EIATTR_MAXREG_COUNT
	.align		4
        /*002c*/ 	.byte	0x03, 0x1b
        /*002e*/ 	.short	0x00ff


	//----- nvinfo : EIATTR_MERCURY_ISA_VERSION
	.align		4
        /*0030*/ 	.byte	0x03, 0x5f
        /*0032*/ 	.short	0x0101


	//----- nvinfo : EIATTR_INT_WARP_WIDE_INSTR_OFFSETS
	.align		4
        /*0034*/ 	.byte	0x04, 0x31
        /*0036*/ 	.short	(.L_14 - .L_13)


	//   ....[0]....
.L_13:
        /*0038*/ 	.word	0x00000030


	//----- nvinfo : EIATTR_VRC_CTA_INIT_COUNT
	.align		4
.L_14:
        /*003c*/ 	.byte	0x02, 0x4a
	.zero		1
	.zero		1


	//----- nvinfo : EIATTR_EXIT_INSTR_OFFSETS
	.align		4
        /*0040*/ 	.byte	0x04, 0x1c
        /*0042*/ 	.short	(.L_16 - .L_15)


	//   ....[0]....
.L_15:
        /*0044*/ 	.word	0x000000f0


	//----- nvinfo : EIATTR_CBANK_PARAM_SIZE
	.align		4
.L_16:
        /*0048*/ 	.byte	0x03, 0x19
        /*004a*/ 	.short	0x0010


	//----- nvinfo : EIATTR_PARAM_CBANK
	.align		4
        /*004c*/ 	.byte	0x04, 0x0a
        /*004e*/ 	.short	(.L_18 - .L_17)
	.align		4
.L_17:
        /*0050*/ 	.word	index@(.nv.constant0._Z16intention_on_gpuPcx)
        /*0054*/ 	.short	0x0380
        /*0056*/ 	.short	0x0010


	//----- nvinfo : EIATTR_SW_WAR
	.align		4
.L_18:
        /*0058*/ 	.byte	0x04, 0x36
        /*005a*/ 	.short	(.L_20 - .L_19)
.L_19:
        /*005c*/ 	.word	0x00000008
.L_20:


//--------------------- .nv.callgraph             --------------------------
	.section	.nv.callgraph,"",@"SHT_CUDA_CALLGRAPH"
	.align	4
	.sectionentsize	8
	.align		4
        /*0000*/ 	.word	0x00000000
	.align		4
        /*0004*/ 	.word	0xffffffff
	.align		4
        /*0008*/ 	.word	0x00000000
	.align		4
        /*000c*/ 	.word	0xfffffffe
	.align		4
        /*0010*/ 	.word	0x00000000
	.align		4
        /*0014*/ 	.word	0xfffffffd
	.align		4
        /*0018*/ 	.word	0x00000000
	.align		4
        /*001c*/ 	.word	0xfffffffc


//--------------------- .nv.constant4             --------------------------
	.section	.nv.constant4,"a",@progbits
	.align	8
	.align		8
.nv.constant4:
        /*0000*/ 	.dword	iterations


//--------------------- .text._Z16intention_on_gpuPcx --------------------------
	.section	.text._Z16intention_on_gpuPcx,"ax",@progbits
	.align	128
        .global         _Z16intention_on_gpuPcx
        .type           _Z16intention_on_gpuPcx,@function
        .size           _Z16intention_on_gpuPcx,(.L_x_1 - _Z16intention_on_gpuPcx)
        .other          _Z16intention_on_gpuPcx,@"STO_CUDA_ENTRY STV_DEFAULT"
_Z16intention_on_gpuPcx:
.text._Z16intention_on_gpuPcx:
[----:B------:R-:W-:Y:S01]  /*0000*/  LDC R1, c[0x0][0x37c] ;  /* 0x0000df00ff017b82 */ /* 0x000fe20000000800 */
[----:B------:R-:W0:Y:S07]  /*0010*/  S2R R0, SR_LANEID ;  /* 0x0000000000007919 */ /* 0x000e2e0000000000 */
[----:B------:R-:W1:Y:S01]  /*0020*/  LDC.64 R2, c[0x4][RZ] ;  /* 0x01000000ff027b82 */ /* 0x000e620000000a00 */
[----:B------:R-:W-:Y:S01]  /*0030*/  VOTEU.ANY UR4, UPT, PT ;  /* 0x0000000000047886 */ /* 0x000fe200038e0100 */
[----:B------:R-:W1:Y:S01]  /*0040*/  LDCU.64 UR8, c[0x0][0x358] ;  /* 0x00006b00ff0877ac */ /* 0x000e620008000a00 */
[----:B------:R-:W-:-:S02]  /*0050*/  UPOPC UR6, UR4 ;  /* 0x00000004000672bf */ /* 0x000fc40008000000 */
[----:B------:R-:W-:Y:S02]  /*0060*/  UFLO.U32 UR5, UR4 ;  /* 0x00000004000572bd */ /* 0x000fe400080e0000 */
[----:B------:R-:W-:Y:S01]  /*0070*/  UIMAD.WIDE.U32 UR6, UR6, 0x1, URZ ;  /* 0x00000001060678a5 */ /* 0x000fe2000f8e00ff */
[----:B------:R-:W-:-:S03]  /*0080*/  UMOV UR4, URZ ;  /* 0x000000ff00047c82 */ /* 0x000fc60008000000 */
[----:B------:R-:W-:Y:S02]  /*0090*/  UIADD3 UR4, UPT, UPT, UR7, UR4, URZ ;  /* 0x0000000407047290 */ /* 0x000fe4000fffe0ff */
[----:B------:R-:W-:Y:S01]  /*00a0*/  MOV R5, UR7 ;  /* 0x0000000700057c02 */ /* 0x000fe20008000f00 */
[----:B------:R-:W-:-:S03]  /*00b0*/  IMAD.U32 R4, RZ, RZ, UR6 ;  /* 0x00000006ff047e24 */ /* 0x000fc6000f8e00ff */
[----:B------:R-:W-:Y:S01]  /*00c0*/  IMAD.U32 R5, RZ, RZ, UR4 ;  /* 0x00000004ff057e24 */ /* 0x000fe2000f8e00ff */
[----:B0-----:R-:W-:-:S13]  /*00d0*/  ISETP.EQ.U32.AND P0, PT, R0, UR5, PT ;  /* 0x0000000500007c0c */ /* 0x001fda000bf02070 */
[----:B-1----:R-:W-:Y:S01]  /*00e0*/  @P0 REDG.E.ADD.64.STRONG.GPU desc[UR8][R2.64], R4 ;  /* 0x000000040200098e */ /* 0x002fe2000c12e508 */
[----:B------:R-:W-:Y:S05]  /*00f0*/  EXIT ;  /* 0x000000000000794d */ /* 0x000fea0003800000 */
.L_x_0:
[----:B------:R-:W-:-:S00]  /*0100*/  BRA `(.L_x_0) ;  /* 0xfffffffc00fc7947 */ /* 0x000fc0000383ffff */
[----:B------:R-:W-:-:S00]  /*0110*/  NOP ;  /* 0x0000000000007918 */ /* 0x000fc00000000000 */
        /* <DEDUP_REMOVED lines=14> */
.L_x_1:


//--------------------- .nv.shared.reserved.0     --------------------------
	.section	.nv.shared.reserved.0,"aw",@nobits
	.weak		__nv_reservedSMEM_offset_0_alias
	.size		__nv_reservedSMEM_offset_0_alias, 0, 64
	.other		__nv_reservedSMEM_offset_0_alias,@"STO_CUDA_RESERVED_SHARED STV_DEFAULT"
__nv_reservedSMEM_offset_0_alias:
	.zero		0
	.zero		64


//--------------------- .nv.global                --------------------------
	.section	.nv.global,"aw",@nobits
	.align	8
.nv.global:
	.type		iterations,@object
	.size		iterations,(.L_0 - iterations)
	.other		iterations,@"STV_DEFAULT STO_CUDA_MANAGED"
iterations:
	.zero		8
.L_0:


//--------------------- .nv.constant0._Z16intention_on_gpuPcx --------------------------
	.section	.nv.constant0._Z16intention_on_gpuPcx,"a",@progbits
	.sectionflags	@""
	.align	4
.nv.constant0._Z16intention_on_gpuPcx:
	.zero		912


//--------------------- SYMBOLS --------------------------

	.type		.nv.reservedSmem.offset0,@object
	.size		.nv.reservedSmem.offset0,0x4
